//
// Generated by NVIDIA NVVM Compiler
//
// Compiler Build ID: CL-36424714
// Cuda compilation tools, release 13.0, V13.0.88
// Based on NVVM 20.0.0
//

.version 9.0
.target sm_100
.address_size 64

	// .globl	mymatmul_kernel0
// _ZZ16mymatmul_kernel0E11data_shared has been demoted
// _ZZ16mymatmul_kernel0E13kernel_shared has been demoted

.visible .entry mymatmul_kernel0(
	.param .u64 .ptr .align 1 mymatmul_kernel0_param_0,
	.param .u64 .ptr .align 1 mymatmul_kernel0_param_1,
	.param .u64 .ptr .align 1 mymatmul_kernel0_param_2
)
.maxntid 256
{
	.reg .pred 	%p<3>;
	.reg .b32 	%r<39>;
	.reg .b32 	%f<159>;
	.reg .b64 	%rd<20>;
	// demoted variable
	.shared .align 4 .b8 _ZZ16mymatmul_kernel0E11data_shared[128];
	// demoted variable
	.shared .align 4 .b8 _ZZ16mymatmul_kernel0E13kernel_shared[4096];
	ld.param.u64 	%rd8, [mymatmul_kernel0_param_0];
	ld.param.u64 	%rd9, [mymatmul_kernel0_param_1];
	ld.param.u64 	%rd7, [mymatmul_kernel0_param_2];
	cvta.to.global.u64 	%rd10, %rd9;
	cvta.to.global.u64 	%rd11, %rd8;
	mov.u32 	%r1, %tid.x;
	mov.u32 	%r2, %ctaid.x;
	shl.b32 	%r9, %r2, 11;
	and.b32  	%r10, %r9, 2147467264;
	shl.b32 	%r11, %r1, 9;
	or.b32  	%r12, %r11, %r1;
	and.b32  	%r13, %r12, 15361;
	or.b32  	%r14, %r13, %r10;
	shl.b32 	%r15, %r2, 9;
	and.b32  	%r3, %r15, 3584;
	or.b32  	%r16, %r3, %r1;
	shl.b32 	%r17, %r1, 3;
	and.b32  	%r18, %r17, 504;
	mov.u32 	%r19, _ZZ16mymatmul_kernel0E13kernel_shared;
	add.s32 	%r4, %r19, %r18;
	shr.u32 	%r20, %r1, 1;
	and.b32  	%r21, %r20, 96;
	mov.u32 	%r22, _ZZ16mymatmul_kernel0E11data_shared;
	add.s32 	%r5, %r22, %r21;
	mul.wide.u32 	%rd12, %r16, 4;
	add.s64 	%rd13, %rd12, %rd10;
	add.s64 	%rd19, %rd13, 17408;
	mul.wide.u32 	%rd14, %r14, 4;
	add.s64 	%rd18, %rd11, %rd14;
	mov.b32 	%r38, 0;
	mov.f32 	%f127, 0f00000000;
	mov.f32 	%f128, %f127;
	mov.f32 	%f129, %f127;
	mov.f32 	%f130, %f127;
	mov.f32 	%f131, %f127;
	mov.f32 	%f132, %f127;
	mov.f32 	%f133, %f127;
	mov.f32 	%f134, %f127;
	mov.f32 	%f135, %f127;
	mov.f32 	%f136, %f127;
	mov.f32 	%f137, %f127;
	mov.f32 	%f138, %f127;
	mov.f32 	%f139, %f127;
	mov.f32 	%f140, %f127;
	mov.f32 	%f141, %f127;
	mov.f32 	%f142, %f127;
	mov.f32 	%f143, %f127;
	mov.f32 	%f144, %f127;
	mov.f32 	%f145, %f127;
	mov.f32 	%f146, %f127;
	mov.f32 	%f147, %f127;
	mov.f32 	%f148, %f127;
	mov.f32 	%f149, %f127;
	mov.f32 	%f150, %f127;
	mov.f32 	%f151, %f127;
	mov.f32 	%f152, %f127;
	mov.f32 	%f153, %f127;
	mov.f32 	%f154, %f127;
	mov.f32 	%f155, %f127;
	mov.f32 	%f156, %f127;
	mov.f32 	%f157, %f127;
	mov.f32 	%f158, %f127;
$L__BB0_1:
	setp.gt.u32 	%p1, %r1, 31;
	bar.sync 	0;
	@%p1 bra 	$L__BB0_3;
	ld.global.nc.f32 	%f66, [%rd18];
	shl.b32 	%r23, %r1, 2;
	mov.u32 	%r24, _ZZ16mymatmul_kernel0E11data_shared;
	add.s32 	%r25, %r24, %r23;
	st.shared.f32 	[%r25], %f66;
$L__BB0_3:
	ld.global.nc.f32 	%f67, [%rd19+-17408];
	shl.b32 	%r26, %r1, 2;
	mov.u32 	%r27, _ZZ16mymatmul_kernel0E13kernel_shared;
	add.s32 	%r28, %r27, %r26;
	st.shared.f32 	[%r28], %f67;
	ld.global.nc.f32 	%f68, [%rd19+-16384];
	st.shared.f32 	[%r28+1024], %f68;
	ld.global.nc.f32 	%f69, [%rd19+-1024];
	st.shared.f32 	[%r28+2048], %f69;
	ld.global.nc.f32 	%f70, [%rd19];
	st.shared.f32 	[%r28+3072], %f70;
	bar.sync 	0;
	ld.shared.f32 	%f71, [%r4+1536];
	ld.shared.f32 	%f72, [%r4+1024];
	ld.shared.f32 	%f73, [%r4+512];
	ld.shared.f32 	%f74, [%r4];
	ld.shared.f32 	%f75, [%r5];
	fma.rn.f32 	%f76, %f75, %f74, %f158;
	fma.rn.f32 	%f77, %f75, %f73, %f150;
	fma.rn.f32 	%f78, %f75, %f72, %f142;
	fma.rn.f32 	%f79, %f75, %f71, %f134;
	ld.shared.f32 	%f80, [%r5+8];
	fma.rn.f32 	%f81, %f80, %f74, %f156;
	fma.rn.f32 	%f82, %f80, %f73, %f148;
	fma.rn.f32 	%f83, %f80, %f72, %f140;
	fma.rn.f32 	%f84, %f80, %f71, %f132;
	ld.shared.f32 	%f85, [%r4+3584];
	ld.shared.f32 	%f86, [%r4+3072];
	ld.shared.f32 	%f87, [%r4+2560];
	ld.shared.f32 	%f88, [%r4+2048];
	ld.shared.f32 	%f89, [%r5+4];
	fma.rn.f32 	%f158, %f89, %f88, %f76;
	fma.rn.f32 	%f150, %f89, %f87, %f77;
	fma.rn.f32 	%f142, %f89, %f86, %f78;
	fma.rn.f32 	%f134, %f89, %f85, %f79;
	ld.shared.f32 	%f90, [%r5+12];
	fma.rn.f32 	%f156, %f90, %f88, %f81;
	fma.rn.f32 	%f148, %f90, %f87, %f82;
	fma.rn.f32 	%f140, %f90, %f86, %f83;
	fma.rn.f32 	%f132, %f90, %f85, %f84;
	ld.shared.f32 	%f91, [%r4+1540];
	ld.shared.f32 	%f92, [%r4+1028];
	ld.shared.f32 	%f93, [%r4+516];
	ld.shared.f32 	%f94, [%r4+4];
	fma.rn.f32 	%f95, %f75, %f94, %f157;
	fma.rn.f32 	%f96, %f75, %f93, %f149;
	fma.rn.f32 	%f97, %f75, %f92, %f141;
	fma.rn.f32 	%f98, %f75, %f91, %f133;
	fma.rn.f32 	%f99, %f80, %f94, %f155;
	fma.rn.f32 	%f100, %f80, %f93, %f147;
	fma.rn.f32 	%f101, %f80, %f92, %f139;
	fma.rn.f32 	%f102, %f80, %f91, %f131;
	ld.shared.f32 	%f103, [%r4+3588];
	ld.shared.f32 	%f104, [%r4+3076];
	ld.shared.f32 	%f105, [%r4+2564];
	ld.shared.f32 	%f106, [%r4+2052];
	fma.rn.f32 	%f157, %f89, %f106, %f95;
	fma.rn.f32 	%f149, %f89, %f105, %f96;
	fma.rn.f32 	%f141, %f89, %f104, %f97;
	fma.rn.f32 	%f133, %f89, %f103, %f98;
	fma.rn.f32 	%f155, %f90, %f106, %f99;
	fma.rn.f32 	%f147, %f90, %f105, %f100;
	fma.rn.f32 	%f139, %f90, %f104, %f101;
	fma.rn.f32 	%f131, %f90, %f103, %f102;
	ld.shared.f32 	%f107, [%r5+16];
	fma.rn.f32 	%f108, %f107, %f74, %f154;
	fma.rn.f32 	%f109, %f107, %f73, %f146;
	fma.rn.f32 	%f110, %f107, %f72, %f138;
	fma.rn.f32 	%f111, %f107, %f71, %f130;
	ld.shared.f32 	%f112, [%r5+24];
	fma.rn.f32 	%f113, %f112, %f74, %f152;
	fma.rn.f32 	%f114, %f112, %f73, %f144;
	fma.rn.f32 	%f115, %f112, %f72, %f136;
	fma.rn.f32 	%f116, %f112, %f71, %f128;
	ld.shared.f32 	%f117, [%r5+20];
	fma.rn.f32 	%f154, %f117, %f88, %f108;
	fma.rn.f32 	%f146, %f117, %f87, %f109;
	fma.rn.f32 	%f138, %f117, %f86, %f110;
	fma.rn.f32 	%f130, %f117, %f85, %f111;
	ld.shared.f32 	%f118, [%r5+28];
	fma.rn.f32 	%f152, %f118, %f88, %f113;
	fma.rn.f32 	%f144, %f118, %f87, %f114;
	fma.rn.f32 	%f136, %f118, %f86, %f115;
	fma.rn.f32 	%f128, %f118, %f85, %f116;
	fma.rn.f32 	%f119, %f107, %f94, %f153;
	fma.rn.f32 	%f120, %f107, %f93, %f145;
	fma.rn.f32 	%f121, %f107, %f92, %f137;
	fma.rn.f32 	%f122, %f107, %f91, %f129;
	fma.rn.f32 	%f123, %f112, %f94, %f151;
	fma.rn.f32 	%f124, %f112, %f93, %f143;
	fma.rn.f32 	%f125, %f112, %f92, %f135;
	fma.rn.f32 	%f126, %f112, %f91, %f127;
	fma.rn.f32 	%f153, %f117, %f106, %f119;
	fma.rn.f32 	%f145, %f117, %f105, %f120;
	fma.rn.f32 	%f137, %f117, %f104, %f121;
	fma.rn.f32 	%f129, %f117, %f103, %f122;
	fma.rn.f32 	%f151, %f118, %f106, %f123;
	fma.rn.f32 	%f143, %f118, %f105, %f124;
	fma.rn.f32 	%f135, %f118, %f104, %f125;
	fma.rn.f32 	%f127, %f118, %f103, %f126;
	add.s32 	%r38, %r38, 1;
	add.s64 	%rd19, %rd19, 32768;
	add.s64 	%rd18, %rd18, 8;
	setp.ne.s32 	%p2, %r38, 512;
	@%p2 bra 	$L__BB0_1;
	cvta.to.global.u64 	%rd15, %rd7;
	shl.b32 	%r29, %r2, 13;
	and.b32  	%r30, %r29, 2147418112;
	shl.b32 	%r31, %r1, 8;
	and.b32  	%r32, %r31, 49152;
	or.b32  	%r33, %r30, %r32;
	shl.b32 	%r34, %r1, 1;
	and.b32  	%r35, %r34, 126;
	or.b32  	%r36, %r33, %r3;
	add.s32 	%r37, %r36, %r35;
	mul.wide.u32 	%rd16, %r37, 4;
	add.s64 	%rd17, %rd15, %rd16;
	st.global.f32 	[%rd17], %f158;
	st.global.f32 	[%rd17+512], %f150;
	st.global.f32 	[%rd17+1024], %f142;
	st.global.f32 	[%rd17+1536], %f134;
	st.global.f32 	[%rd17+4], %f157;
	st.global.f32 	[%rd17+516], %f149;
	st.global.f32 	[%rd17+1028], %f141;
	st.global.f32 	[%rd17+1540], %f133;
	st.global.f32 	[%rd17+16384], %f156;
	st.global.f32 	[%rd17+16896], %f148;
	st.global.f32 	[%rd17+17408], %f140;
	st.global.f32 	[%rd17+17920], %f132;
	st.global.f32 	[%rd17+16388], %f155;
	st.global.f32 	[%rd17+16900], %f147;
	st.global.f32 	[%rd17+17412], %f139;
	st.global.f32 	[%rd17+17924], %f131;
	st.global.f32 	[%rd17+32768], %f154;
	st.global.f32 	[%rd17+33280], %f146;
	st.global.f32 	[%rd17+33792], %f138;
	st.global.f32 	[%rd17+34304], %f130;
	st.global.f32 	[%rd17+32772], %f153;
	st.global.f32 	[%rd17+33284], %f145;
	st.global.f32 	[%rd17+33796], %f137;
	st.global.f32 	[%rd17+34308], %f129;
	st.global.f32 	[%rd17+49152], %f152;
	st.global.f32 	[%rd17+49664], %f144;
	st.global.f32 	[%rd17+50176], %f136;
	st.global.f32 	[%rd17+50688], %f128;
	st.global.f32 	[%rd17+49156], %f151;
	st.global.f32 	[%rd17+49668], %f143;
	st.global.f32 	[%rd17+50180], %f135;
	st.global.f32 	[%rd17+50692], %f127;
	ret;

}


// ===== COMPILED SASS (sm_100) =====

	.target	sm_100

	.elftype	@"ET_EXEC"


//--------------------- .note.nv.tkinfo           --------------------------
	.section	.note.nv.tkinfo,"",@"SHT_NOTE"
	.sectionflags	@"SHF_NOTE_NV_TKINFO"
	.tkinfo
        /*0018*/ 	.word	0x00000002
        /*0030*/ 	.string	""
        /*0030*/ 	.string	"ptxas"
        /*0030*/ 	.string	"Cuda compilation tools, release 13.0, V13.0.88"
        /*0030*/ 	.string	"Build cuda_13.0.r13.0/compiler.36424714_0"
        /*0030*/ 	.string	"-arch sm_100 -m 64 "



//--------------------- .note.nv.cuinfo           --------------------------
	.section	.note.nv.cuinfo,"",@"SHT_NOTE"
	.sectionflags	@"SHF_NOTE_NV_CUINFO"
        /*0018*/ 	.short	0x0002
        /*001a*/ 	.short	0x0064
        /*001c*/ 	.short	0x0082
	.zero		2


//--------------------- .nv.info                  --------------------------
	.section	.nv.info,"",@"SHT_CUDA_INFO"
	.align	4


	//----- nvinfo : EIATTR_REGCOUNT
	.align		4
        /*0000*/ 	.byte	0x04, 0x2f
        /*0002*/ 	.short	(.L_1 - .L_0)
	.align		4
.L_0:
        /*0004*/ 	.word	index@(mymatmul_kernel0)
        /*0008*/ 	.word	0x00000040


	//----- nvinfo : EIATTR_FRAME_SIZE
	.align		4
.L_1:
        /*000c*/ 	.byte	0x04, 0x11
        /*000e*/ 	.short	(.L_3 - .L_2)
	.align		4
.L_2:
        /*0010*/ 	.word	index@(mymatmul_kernel0)
        /*0014*/ 	.word	0x00000000


	//----- nvinfo : EIATTR_MIN_STACK_SIZE
	.align		4
.L_3:
        /*0018*/ 	.byte	0x04, 0x12
        /*001a*/ 	.short	(.L_5 - .L_4)
	.align		4
.L_4:
        /*001c*/ 	.word	index@(mymatmul_kernel0)
        /*0020*/ 	.word	0x00000000
.L_5:


//--------------------- .nv.compat                --------------------------
	.section	.nv.compat,"",@"SHT_CUDA_COMPAT_INFO"
	.align	4
        /*0000*/ 	.byte	0x02, 0x09, 0x00, 0x00, 0x02, 0x02, 0x01, 0x00, 0x02, 0x05, 0x05, 0x00, 0x03, 0x07, 0x01, 0x01
        /*0010*/ 	.byte	0x02, 0x03, 0x00, 0x00, 0x02, 0x06, 0x01, 0x00, 0x04, 0x0b, 0x08, 0x00, 0x09, 0x00, 0x00, 0x00
        /*0020*/ 	.byte	0x00, 0x00, 0x00, 0x00


//--------------------- .nv.info.mymatmul_kernel0 --------------------------
	.section	.nv.info.mymatmul_kernel0,"",@"SHT_CUDA_INFO"
	.sectionflags	@""
	.align	4


	//----- nvinfo : EIATTR_CUDA_API_VERSION
	.align		4
        /*0000*/ 	.byte	0x04, 0x37
        /*0002*/ 	.short	(.L_7 - .L_6)
.L_6:
        /*0004*/ 	.word	0x00000082


	//----- nvinfo : EIATTR_KPARAM_INFO
	.align		4
.L_7:
        /*0008*/ 	.byte	0x04, 0x17
        /*000a*/ 	.short	(.L_9 - .L_8)
.L_8:
        /*000c*/ 	.word	0x00000000
        /*0010*/ 	.short	0x0002
        /*0012*/ 	.short	0x0010
        /*0014*/ 	.byte	0x00, 0xf5, 0x21, 0x00


	//----- nvinfo : EIATTR_KPARAM_INFO
	.align		4
.L_9:
        /*0018*/ 	.byte	0x04, 0x17
        /*001a*/ 	.short	(.L_11 - .L_10)
.L_10:
        /*001c*/ 	.word	0x00000000
        /*0020*/ 	.short	0x0001
        /*0022*/ 	.short	0x0008
        /*0024*/ 	.byte	0x00, 0xf5, 0x21, 0x00


	//----- nvinfo : EIATTR_KPARAM_INFO
	.align		4
.L_11:
        /*0028*/ 	.byte	0x04, 0x17
        /*002a*/ 	.short	(.L_13 - .L_12)
.L_12:
        /*002c*/ 	.word	0x00000000
        /*0030*/ 	.short	0x0000
        /*0032*/ 	.short	0x0000
        /*0034*/ 	.byte	0x00, 0xf5, 0x21, 0x00


	//----- nvinfo : EIATTR_SPARSE_MMA_MASK
	.align		4
.L_13:
        /*0038*/ 	.byte	0x03, 0x50
        /*003a*/ 	.short	0x0000


	//----- nvinfo : EIATTR_MAXREG_COUNT
	.align		4
        /*003c*/ 	.byte	0x03, 0x1b
        /*003e*/ 	.short	0x00ff


	//----- nvinfo : EIATTR_NUM_BARRIERS
	.align		4
        /*0040*/ 	.byte	0x02, 0x4c
        /*0042*/ 	.byte	0x01
	.zero		1


	//----- nvinfo : EIATTR_MERCURY_ISA_VERSION
	.align		4
        /*0044*/ 	.byte	0x03, 0x5f
        /*0046*/ 	.short	0x0101


	//----- nvinfo : EIATTR_VRC_CTA_INIT_COUNT
	.align		4
        /*0048*/ 	.byte	0x02, 0x4a
	.zero		1
	.zero		1


	//----- nvinfo : EIATTR_EXIT_INSTR_OFFSETS
	.align		4
        /*004c*/ 	.byte	0x04, 0x1c
        /*004e*/ 	.short	(.L_15 - .L_14)


	//   ....[0]....
.L_14:
        /*0050*/ 	.word	0x00000c10


	//----- nvinfo : EIATTR_MAX_THREADS
	.align		4
.L_15:
        /*0054*/ 	.byte	0x04, 0x05
        /*0056*/ 	.short	(.L_17 - .L_16)
.L_16:
        /*0058*/ 	.word	0x00000100
        /*005c*/ 	.word	0x00000001
        /*0060*/ 	.word	0x00000001


	//----- nvinfo : EIATTR_CBANK_PARAM_SIZE
	.align		4
.L_17:
        /*0064*/ 	.byte	0x03, 0x19
        /*0066*/ 	.short	0x0018


	//----- nvinfo : EIATTR_PARAM_CBANK
	.align		4
        /*0068*/ 	.byte	0x04, 0x0a
        /*006a*/ 	.short	(.L_19 - .L_18)
	.align		4
.L_18:
        /*006c*/ 	.word	index@(.nv.constant0.mymatmul_kernel0)
        /*0070*/ 	.short	0x0380
        /*0072*/ 	.short	0x0018


	//----- nvinfo : EIATTR_SW_WAR
	.align		4
.L_19:
        /*0074*/ 	.byte	0x04, 0x36
        /*0076*/ 	.short	(.L_21 - .L_20)
.L_20:
        /*0078*/ 	.word	0x00000008
.L_21:


//--------------------- .nv.callgraph             --------------------------
	.section	.nv.callgraph,"",@"SHT_CUDA_CALLGRAPH"
	.align	4
	.sectionentsize	8
	.align		4
        /*0000*/ 	.word	0x00000000
	.align		4
        /*0004*/ 	.word	0xffffffff
	.align		4
        /*0008*/ 	.word	0x00000000
	.align		4
        /*000c*/ 	.word	0xfffffffe
	.align		4
        /*0010*/ 	.word	0x00000000
	.align		4
        /*0014*/ 	.word	0xfffffffd
	.align		4
        /*0018*/ 	.word	0x00000000
	.align		4
        /*001c*/ 	.word	0xfffffffc


//--------------------- .text.mymatmul_kernel0    --------------------------
	.section	.text.mymatmul_kernel0,"ax",@progbits
	.align	128
        .global         mymatmul_kernel0
        .type           mymatmul_kernel0,@function
        .size           mymatmul_kernel0,(.L_x_2 - mymatmul_kernel0)
        .other          mymatmul_kernel0,@"STO_CUDA_ENTRY STV_DEFAULT"
mymatmul_kernel0:
.text.mymatmul_kernel0:
[----:B------:R-:W-:Y:S01]  /*0000*/  LDC R1, c[0x0][0x37c] ;  /* 0x0000df00ff017b82 */ /* 0x000fe20000000800 */
[----:B------:R-:W0:Y:S07]  /*0010*/  S2R R10, SR_CTAID.X ;  /* 0x00000000000a7919 */ /* 0x000e2e0000002500 */
[----:B------:R-:W1:Y:S01]  /*0020*/  LDC.64 R58, c[0x0][0x388] ;  /* 0x0000e200ff3a7b82 */ /* 0x000e620000000a00 */
[----:B------:R-:W-:Y:S01]  /*0030*/  UMOV UR4, 0x400 ;  /* 0x0000040000047882 */ /* 0x000fe20000000000 */
[----:B------:R-:W-:Y:S01]  /*0040*/  HFMA2 R42, -RZ, RZ, 0, 0 ;  /* 0x00000000ff2a7431 */ /* 0x000fe200000001ff */
[----:B------:R-:W2:Y:S01]  /*0050*/  S2R R11, SR_TID.X ;  /* 0x00000000000b7919 */ /* 0x000ea20000002100 */
[----:B------:R-:W-:Y:S01]  /*0060*/  UIADD3 UR5, UPT, UPT, UR4, 0x80, URZ ;  /* 0x0000008004057890 */ /* 0x000fe2000fffe0ff */
[----:B------:R-:W-:-:S02]  /*0070*/  CS2R R24, SRZ ;  /* 0x0000000000187805 */ /* 0x000fc4000001ff00 */
[----:B------:R-:W-:Y:S02]  /*0080*/  CS2R R40, SRZ ;  /* 0x0000000000287805 */ /* 0x000fe4000001ff00 */
[----:B------:R-:W-:Y:S01]  /*0090*/  CS2R R56, SRZ ;  /* 0x0000000000387805 */ /* 0x000fe2000001ff00 */
[----:B------:R-:W3:Y:S01]  /*00a0*/  LDC.64 R12, c[0x0][0x380] ;  /* 0x0000e000ff0c7b82 */ /* 0x000ee20000000a00 */
[----:B------:R-:W-:Y:S02]  /*00b0*/  CS2R R38, SRZ ;  /* 0x0000000000267805 */ /* 0x000fe4000001ff00 */
[----:B------:R-:W-:Y:S02]  /*00c0*/  CS2R R50, SRZ ;  /* 0x0000000000327805 */ /* 0x000fe4000001ff00 */
[----:B------:R-:W-:Y:S02]  /*00d0*/  CS2R R44, SRZ ;  /* 0x00000000002c7805 */ /* 0x000fe4000001ff00 */
[----:B------:R-:W-:-:S02]  /*00e0*/  CS2R R6, SRZ ;  /* 0x0000000000067805 */ /* 0x000fc4000001ff00 */
[----:B------:R-:W-:Y:S02]  /*00f0*/  CS2R R8, SRZ ;  /* 0x0000000000087805 */ /* 0x000fe4000001ff00 */
[----:B------:R-:W-:Y:S02]  /*0100*/  CS2R R36, SRZ ;  /* 0x0000000000247805 */ /* 0x000fe4000001ff00 */
[----:B------:R-:W-:Y:S01]  /*0110*/  CS2R R48, SRZ ;  /* 0x0000000000307805 */ /* 0x000fe2000001ff00 */
[----:B------:R-:W4:Y:S01]  /*0120*/  S2UR UR7, SR_CgaCtaId ;  /* 0x00000000000779c3 */ /* 0x000f220000008800 */
[----:B------:R-:W-:Y:S02]  /*0130*/  CS2R R52, SRZ ;  /* 0x0000000000347805 */ /* 0x000fe4000001ff00 */
[----:B------:R-:W-:Y:S02]  /*0140*/  CS2R R26, SRZ ;  /* 0x00000000001a7805 */ /* 0x000fe4000001ff00 */
[----:B------:R-:W-:Y:S01]  /*0150*/  MOV R15, RZ ;  /* 0x000000ff000f7202 */ /* 0x000fe20000000f00 */
[----:B------:R-:W1:Y:S01]  /*0160*/  LDCU.64 UR8, c[0x0][0x358] ;  /* 0x00006b00ff0877ac */ /* 0x000e620008000a00 */
[----:B------:R-:W-:-:S02]  /*0170*/  MOV R54, RZ ;  /* 0x000000ff00367202 */ /* 0x000fc40000000f00 */
[----:B0-----:R-:W-:Y:S02]  /*0180*/  SHF.L.U32 R0, R10, 0x9, RZ ;  /* 0x000000090a007819 */ /* 0x001fe400000006ff */
[----:B--2---:R-:W-:Y:S02]  /*0190*/  SHF.L.U32 R2, R11, 0x9, RZ ;  /* 0x000000090b027819 */ /* 0x004fe400000006ff */
[----:B------:R-:W-:Y:S02]  /*01a0*/  LOP3.LUT R4, R0, 0xe00, RZ, 0xc0, !PT ;  /* 0x00000e0000047812 */ /* 0x000fe400078ec0ff */
[----:B------:R-:W-:Y:S01]  /*01b0*/  SHF.L.U32 R0, R10, 0xb, RZ ;  /* 0x0000000b0a007819 */ /* 0x000fe200000006ff */
[----:B----4-:R-:W-:Y:S01]  /*01c0*/  ULEA UR5, UR7, UR5, 0x18 ;  /* 0x0000000507057291 */ /* 0x010fe2000f8ec0ff */
[----:B------:R-:W-:Y:S01]  /*01d0*/  LOP3.LUT R3, R2, 0x3c01, R11, 0xc8, !PT ;  /* 0x00003c0102037812 */ /* 0x000fe200078ec80b */
[----:B------:R-:W-:Y:S01]  /*01e0*/  ULEA UR6, UR7, UR4, 0x18 ;  /* 0x0000000407067291 */ /* 0x000fe2000f8ec0ff */
[----:B------:R-:W-:-:S02]  /*01f0*/  LOP3.LUT R5, R4, R11, RZ, 0xfc, !PT ;  /* 0x0000000b04057212 */ /* 0x000fc400078efcff */
[----:B------:R-:W-:Y:S01]  /*0200*/  LOP3.LUT R3, R3, 0x7fffc000, R0, 0xf8, !PT ;  /* 0x7fffc00003037812 */ /* 0x000fe200078ef800 */
[----:B------:R-:W-:Y:S01]  /*0210*/  HFMA2 R0, -RZ, RZ, 0, 0 ;  /* 0x00000000ff007431 */ /* 0x000fe200000001ff */
[----:B------:R-:W-:Y:S01]  /*0220*/  SHF.L.U32 R46, R11, 0x3, RZ ;  /* 0x000000030b2e7819 */ /* 0x000fe200000006ff */
[----:B-1----:R-:W-:Y:S01]  /*0230*/  IMAD.WIDE.U32 R58, R5, 0x4, R58 ;  /* 0x00000004053a7825 */ /* 0x002fe200078e003a */
[----:B------:R-:W-:Y:S02]  /*0240*/  SHF.R.U32.HI R47, RZ, 0x1, R11 ;  /* 0x00000001ff2f7819 */ /* 0x000fe4000001160b */
[----:B------:R-:W-:Y:S02]  /*0250*/  CS2R R4, SRZ ;  /* 0x0000000000047805 */ /* 0x000fe4000001ff00 */
[----:B------:R-:W-:Y:S01]  /*0260*/  LOP3.LUT R46, R46, 0x1f8, RZ, 0xc0, !PT ;  /* 0x000001f82e2e7812 */ /* 0x000fe200078ec0ff */
[----:B---3--:R-:W-:Y:S01]  /*0270*/  IMAD.WIDE.U32 R12, R3, 0x4, R12 ;  /* 0x00000004030c7825 */ /* 0x008fe200078e000c */
[----:B------:R-:W-:-:S02]  /*0280*/  IADD3 R22, P0, PT, R58, 0x4400, RZ ;  /* 0x000044003a167810 */ /* 0x000fc40007f1e0ff */
[----:B------:R-:W-:Y:S02]  /*0290*/  CS2R R2, SRZ ;  /* 0x0000000000027805 */ /* 0x000fe4000001ff00 */
[----:B------:R-:W-:Y:S01]  /*02a0*/  LOP3.LUT R47, R47, 0x60, RZ, 0xc0, !PT ;  /* 0x000000602f2f7812 */ /* 0x000fe200078ec0ff */
[----:B------:R-:W-:Y:S01]  /*02b0*/  UMOV UR4, URZ ;  /* 0x000000ff00047c82 */ /* 0x000fe20008000000 */
[----:B------:R-:W-:Y:S02]  /*02c0*/  MOV R14, R12 ;  /* 0x0000000c000e7202 */ /* 0x000fe40000000f00 */
[----:B------:R-:W-:Y:S02]  /*02d0*/  IADD3.X R58, PT, PT, RZ, R59, RZ, P0, !PT ;  /* 0x0000003bff3a7210 */ /* 0x000fe400007fe4ff */
[----:B------:R-:W-:-:S07]  /*02e0*/  LEA R12, R11, UR5, 0x2 ;  /* 0x000000050b0c7c11 */ /* 0x000fce000f8e10ff */
.L_x_0:
[----:B------:R-:W-:Y:S01]  /*02f0*/  BAR.SYNC.DEFER_BLOCKING 0x0 ;  /* 0x0000000000007b1d */ /* 0x000fe20000010000 */
[----:B------:R-:W-:Y:S02]  /*0300*/  ISETP.GT.U32.AND P0, PT, R11, 0x1f, PT ;  /* 0x0000001f0b00780c */ /* 0x000fe40003f04070 */
[----:B------:R-:W-:Y:S02]  /*0310*/  MOV R59, R58 ;  /* 0x0000003a003b7202 */ /* 0x000fe40000000f00 */
[----:B------:R-:W-:-:S05]  /*0320*/  MOV R58, R22 ;  /* 0x00000016003a7202 */ /* 0x000fca0000000f00 */
[----:B------:R-:W2:Y:S04]  /*0330*/  LDG.E.CONSTANT R43, desc[UR8][R58.64+-0x4400] ;  /* 0xffbc00083a2b7981 */ /* 0x000ea8000c1e9900 */
[----:B------:R-:W-:Y:S01]  /*0340*/  @!P0 MOV R16, R14 ;  /* 0x0000000e00108202 */ /* 0x000fe20000000f00 */
[----:B------:R-:W3:Y:S01]  /*0350*/  LDG.E.CONSTANT R55, desc[UR8][R58.64+-0x4000] ;  /* 0xffc000083a377981 */ /* 0x000ee2000c1e9900 */
[----:B------:R-:W-:-:S03]  /*0360*/  @!P0 MOV R17, R13 ;  /* 0x0000000d00118202 */ /* 0x000fc60000000f00 */
[----:B------:R-:W4:Y:S04]  /*0370*/  LDG.E.CONSTANT R61, desc[UR8][R58.64+-0x400] ;  /* 0xfffc00083a3d7981 */ /* 0x000f28000c1e9900 */
[----:B------:R-:W5:Y:S04]  /*0380*/  @!P0 LDG.E.CONSTANT R20, desc[UR8][R16.64] ;  /* 0x0000000810148981 */ /* 0x000f68000c1e9900 */
[----:B------:R-:W4:Y:S01]  /*0390*/  LDG.E.CONSTANT R60, desc[UR8][R58.64] ;  /* 0x000000083a3c7981 */ /* 0x000f22000c1e9900 */
[----:B------:R-:W0:Y:S01]  /*03a0*/  @!P0 S2R R19, SR_CgaCtaId ;  /* 0x0000000000138919 */ /* 0x000e220000008800 */
[----:B------:R-:W-:-:S04]  /*03b0*/  @!P0 MOV R18, 0x400 ;  /* 0x0000040000128802 */ /* 0x000fc80000000f00 */
[----:B0-----:R-:W-:-:S04]  /*03c0*/  @!P0 LEA R18, R19, R18, 0x18 ;  /* 0x0000001213128211 */ /* 0x001fc800078ec0ff */
[----:B------:R-:W-:Y:S01]  /*03d0*/  @!P0 LEA R21, R11, R18, 0x2 ;  /* 0x000000120b158211 */ /* 0x000fe200078e10ff */
[----:B------:R-:W-:-:S04]  /*03e0*/  UIADD3 UR4, UPT, UPT, UR4, 0x1, URZ ;  /* 0x0000000104047890 */ /* 0x000fc8000fffe0ff */
[----:B------:R-:W-:Y:S01]  /*03f0*/  UISETP.NE.AND UP0, UPT, UR4, 0x200, UPT ;  /* 0x000002000400788c */ /* 0x000fe2000bf05270 */
[----:B-----5:R-:W-:Y:S04]  /*0400*/  @!P0 STS [R21], R20 ;  /* 0x0000001415008388 */ /* 0x020fe80000000800 */
[----:B--2---:R-:W-:Y:S04]  /*0410*/  STS [R12], R43 ;  /* 0x0000002b0c007388 */ /* 0x004fe80000000800 */
[----:B---3--:R-:W-:Y:S04]  /*0420*/  STS [R12+0x400], R55 ;  /* 0x000400370c007388 */ /* 0x008fe80000000800 */
[----:B----4-:R-:W-:Y:S04]  /*0430*/  STS [R12+0x800], R61 ;  /* 0x0008003d0c007388 */ /* 0x010fe80000000800 */
[----:B------:R-:W-:Y:S01]  /*0440*/  STS [R12+0xc00], R60 ;  /* 0x000c003c0c007388 */ /* 0x000fe20000000800 */
[----:B------:R-:W-:Y:S06]  /*0450*/  BAR.SYNC.DEFER_BLOCKING 0x0 ;  /* 0x0000000000007b1d */ /* 0x000fec0000010000 */
[----:B------:R-:W-:Y:S04]  /*0460*/  LDS.64 R34, [R46+UR5] ;  /* 0x000000052e227984 */ /* 0x000fe80008000a00 */
[----:B------:R-:W0:Y:S04]  /*0470*/  LDS.128 R16, [R47+UR6] ;  /* 0x000000062f107984 */ /* 0x000e280008000c00 */
[----:B------:R-:W1:Y:S04]  /*0480*/  LDS.128 R20, [R47+UR6+0x10] ;  /* 0x000010062f147984 */ /* 0x000e680008000c00 */
[----:B------:R-:W2:Y:S04]  /*0490*/  LDS.64 R30, [R46+UR5+0x200] ;  /* 0x000200052e1e7984 */ /* 0x000ea80008000a00 */
[----:B------:R-:W3:Y:S04]  /*04a0*/  LDS.64 R28, [R46+UR5+0x400] ;  /* 0x000400052e1c7984 */ /* 0x000ee80008000a00 */
[----:B------:R-:W4:Y:S01]  /*04b0*/  LDS.64 R32, [R46+UR5+0x600] ;  /* 0x000600052e207984 */ /* 0x000f220008000a00 */
[C---:B0-----:R-:W-:Y:S01]  /*04c0*/  FFMA R26, R34.reuse, R16, R26 ;  /* 0x00000010221a7223 */ /* 0x041fe2000000001a */
[----:B------:R-:W-:Y:S01]  /*04d0*/  FFMA R54, R34, R18, R54 ;  /* 0x0000001222367223 */ /* 0x000fe20000000036 */
[-C--:B------:R-:W-:Y:S01]  /*04e0*/  FFMA R45, R16, R35.reuse, R45 ;  /* 0x00000023102d7223 */ /* 0x080fe2000000002d */
[C---:B-1----:R-:W-:Y:S01]  /*04f0*/  FFMA R56, R34.reuse, R20, R56 ;  /* 0x0000001422387223 */ /* 0x042fe20000000038 */
[----:B------:R-:W-:Y:S01]  /*0500*/  FFMA R34, R34, R22, R37 ;  /* 0x0000001622227223 */ /* 0x000fe20000000025 */
[----:B------:R-:W-:Y:S01]  /*0510*/  FFMA R2, R20, R35, R2 ;  /* 0x0000002314027223 */ /* 0x000fe20000000002 */
[----:B--2---:R-:W-:Y:S01]  /*0520*/  FFMA R15, R30, R16, R15 ;  /* 0x000000101e0f7223 */ /* 0x004fe2000000000f */
[----:B------:R-:W-:Y:S01]  /*0530*/  FFMA R27, R16, R31, R27 ;  /* 0x0000001f101b7223 */ /* 0x000fe2000000001b */
[C---:B------:R-:W-:Y:S01]  /*0540*/  FFMA R52, R30.reuse, R18, R52 ;  /* 0x000000121e347223 */ /* 0x040fe20000000034 */
[----:B------:R-:W-:Y:S01]  /*0550*/  FFMA R5, R30, R20, R5 ;  /* 0x000000141e057223 */ /* 0x000fe20000000005 */
[----:B---3--:R-:W-:Y:S01]  /*0560*/  FFMA R49, R28, R16, R49 ;  /* 0x000000101c317223 */ /* 0x008fe20000000031 */
[-C--:B------:R-:W-:Y:S01]  /*0570*/  FFMA R24, R16, R29.reuse, R24 ;  /* 0x0000001d10187223 */ /* 0x080fe20000000018 */
[----:B------:R-:W-:Y:S01]  /*0580*/  FFMA R48, R28, R18, R48 ;  /* 0x000000121c307223 */ /* 0x000fe20000000030 */
[----:B------:R-:W-:Y:S01]  /*0590*/  FFMA R55, R18, R29, R36 ;  /* 0x0000001d12377223 */ /* 0x000fe20000000024 */
[----:B----4-:R-:W-:Y:S01]  /*05a0*/  FFMA R44, R32, R16, R44 ;  /* 0x00000010202c7223 */ /* 0x010fe2000000002c */
[----:B------:R-:W-:Y:S01]  /*05b0*/  FFMA R50, R16, R33, R50 ;  /* 0x0000002110327223 */ /* 0x000fe20000000032 */
[C---:B------:R-:W-:Y:S01]  /*05c0*/  FFMA R9, R28.reuse, R20, R9 ;  /* 0x000000141c097223 */ /* 0x040fe20000000009 */
[----:B------:R-:W-:Y:S01]  /*05d0*/  FFMA R8, R28, R22, R8 ;  /* 0x000000161c087223 */ /* 0x000fe20000000008 */
[C---:B------:R-:W-:Y:S01]  /*05e0*/  FFMA R16, R32.reuse, R18, R39 ;  /* 0x0000001220107223 */ /* 0x040fe20000000027 */
[----:B------:R-:W0:Y:S01]  /*05f0*/  LDS.64 R36, [R46+UR5+0xc00] ;  /* 0x000c00052e247984 */ /* 0x000e220008000a00 */
[----:B------:R-:W-:Y:S01]  /*0600*/  FFMA R28, R32, R20, R40 ;  /* 0x00000014201c7223 */ /* 0x000fe20000000028 */
[-C--:B------:R-:W-:Y:S01]  /*0610*/  FFMA R30, R30, R22.reuse, R38 ;  /* 0x000000161e1e7223 */ /* 0x080fe20000000026 */
[----:B------:R-:W-:Y:S01]  /*0620*/  FFMA R32, R32, R22, R41 ;  /* 0x0000001620207223 */ /* 0x000fe20000000029 */
[C---:B------:R-:W-:Y:S01]  /*0630*/  FFMA R4, R20.reuse, R31, R4 ;  /* 0x0000001f14047223 */ /* 0x040fe20000000004 */
[C---:B------:R-:W-:Y:S01]  /*0640*/  FFMA R7, R20.reuse, R29, R7 ;  /* 0x0000001d14077223 */ /* 0x040fe20000000007 */
[----:B------:R-:W1:Y:S01]  /*0650*/  LDS.64 R38, [R46+UR5+0xa00] ;  /* 0x000a00052e267984 */ /* 0x000e620008000a00 */
[----:B------:R-:W-:-:S03]  /*0660*/  FFMA R20, R20, R33, R42 ;  /* 0x0000002114147223 */ /* 0x000fc6000000002a */
[----:B------:R-:W2:Y:S04]  /*0670*/  LDS.64 R40, [R46+UR5+0x800] ;  /* 0x000800052e287984 */ /* 0x000ea80008000a00 */
[----:B------:R-:W3:Y:S01]  /*0680*/  LDS.64 R42, [R46+UR5+0xe00] ;  /* 0x000e00052e2a7984 */ /* 0x000ee20008000a00 */
[-C--:B------:R-:W-:Y:S01]  /*0690*/  FFMA R0, R35, R22.reuse, R0 ;  /* 0x0000001623007223 */ /* 0x080fe20000000000 */
[-C--:B------:R-:W-:Y:S01]  /*06a0*/  FFMA R3, R31, R22.reuse, R3 ;  /* 0x000000161f037223 */ /* 0x080fe20000000003 */
[-C--:B------:R-:W-:Y:S01]  /*06b0*/  FFMA R6, R29, R22.reuse, R6 ;  /* 0x000000161d067223 */ /* 0x080fe20000000006 */
[----:B------:R-:W-:Y:S01]  /*06c0*/  FFMA R25, R33, R22, R25 ;  /* 0x0000001621197223 */ /* 0x000fe20000000019 */
[----:B------:R-:W-:Y:S01]  /*06d0*/  IADD3 R22, P0, PT, R58, 0x8000, RZ ;  /* 0x000080003a167810 */ /* 0x000fe20007f1e0ff */
[C---:B------:R-:W-:Y:S01]  /*06e0*/  FFMA R53, R18.reuse, R35, R53 ;  /* 0x0000002312357223 */ /* 0x040fe20000000035 */
[C---:B------:R-:W-:Y:S01]  /*06f0*/  FFMA R51, R18.reuse, R31, R51 ;  /* 0x0000001f12337223 */ /* 0x040fe20000000033 */
[----:B------:R-:W-:Y:S01]  /*0700*/  FFMA R18, R18, R33, R57 ;  /* 0x0000002112127223 */ /* 0x000fe20000000039 */
[----:B------:R-:W-:-:S02]  /*0710*/  IADD3.X R58, PT, PT, RZ, R59, RZ, P0, !PT ;  /* 0x0000003bff3a7210 */ /* 0x000fc400007fe4ff */
[----:B------:R-:W-:-:S04]  /*0720*/  IADD3 R14, P0, PT, R14, 0x8, RZ ;  /* 0x000000080e0e7810 */ /* 0x000fc80007f1e0ff */
[----:B------:R-:W-:Y:S01]  /*0730*/  IADD3.X R13, PT, PT, RZ, R13, RZ, P0, !PT ;  /* 0x0000000dff0d7210 */ /* 0x000fe200007fe4ff */
[C---:B0-----:R-:W-:Y:S01]  /*0740*/  FFMA R49, R36.reuse, R17, R49 ;  /* 0x0000001124317223 */ /* 0x041fe20000000031 */
[C---:B------:R-:W-:Y:S01]  /*0750*/  FFMA R48, R36.reuse, R19, R48 ;  /* 0x0000001324307223 */ /* 0x040fe20000000030 */
[C---:B------:R-:W-:Y:S01]  /*0760*/  FFMA R9, R36.reuse, R21, R9 ;  /* 0x0000001524097223 */ /* 0x040fe20000000009 */
[----:B------:R-:W-:Y:S01]  /*0770*/  FFMA R8, R36, R23, R8 ;  /* 0x0000001724087223 */ /* 0x000fe20000000008 */
[-C--:B------:R-:W-:Y:S01]  /*0780*/  FFMA R24, R17, R37.reuse, R24 ;  /* 0x0000002511187223 */ /* 0x080fe20000000018 */
[----:B------:R-:W-:Y:S01]  /*0790*/  FFMA R36, R19, R37, R55 ;  /* 0x0000002513247223 */ /* 0x000fe20000000037 */
[C---:B------:R-:W-:Y:S01]  /*07a0*/  FFMA R7, R37.reuse, R21, R7 ;  /* 0x0000001525077223 */ /* 0x040fe20000000007 */
[----:B------:R-:W-:Y:S01]  /*07b0*/  FFMA R6, R37, R23, R6 ;  /* 0x0000001725067223 */ /* 0x000fe20000000006 */
[-C--:B-1----:R-:W-:Y:S01]  /*07c0*/  FFMA R27, R17, R39.reuse, R27 ;  /* 0x00000027111b7223 */ /* 0x082fe2000000001b */
[----:B------:R-:W-:Y:S01]  /*07d0*/  FFMA R51, R19, R39, R51 ;  /* 0x0000002713337223 */ /* 0x000fe20000000033 */
[C---:B------:R-:W-:Y:S01]  /*07e0*/  FFMA R4, R39.reuse, R21, R4 ;  /* 0x0000001527047223 */ /* 0x040fe20000000004 */
[----:B------:R-:W-:Y:S01]  /*07f0*/  FFMA R3, R39, R23, R3 ;  /* 0x0000001727037223 */ /* 0x000fe20000000003 */
[C---:B--2---:R-:W-:Y:S01]  /*0800*/  FFMA R26, R40.reuse, R17, R26 ;  /* 0x00000011281a7223 */ /* 0x044fe2000000001a */
[C---:B------:R-:W-:Y:S01]  /*0810*/  FFMA R54, R40.reuse, R19, R54 ;  /* 0x0000001328367223 */ /* 0x040fe20000000036 */
[C---:B------:R-:W-:Y:S01]  /*0820*/  FFMA R56, R40.reuse, R21, R56 ;  /* 0x0000001528387223 */ /* 0x040fe20000000038 */
[----:B------:R-:W-:Y:S01]  /*0830*/  FFMA R37, R40, R23, R34 ;  /* 0x0000001728257223 */ /* 0x000fe20000000022 */
[-C--:B------:R-:W-:Y:S01]  /*0840*/  FFMA R45, R17, R41.reuse, R45 ;  /* 0x00000029112d7223 */ /* 0x080fe2000000002d */
[----:B------:R-:W-:Y:S01]  /*0850*/  FFMA R53, R19, R41, R53 ;  /* 0x0000002913357223 */ /* 0x000fe20000000035 */
[C---:B------:R-:W-:Y:S01]  /*0860*/  FFMA R2, R41.reuse, R21, R2 ;  /* 0x0000001529027223 */ /* 0x040fe20000000002 */
[----:B------:R-:W-:Y:S01]  /*0870*/  FFMA R0, R41, R23, R0 ;  /* 0x0000001729007223 */ /* 0x000fe20000000000 */
[C---:B------:R-:W-:Y:S01]  /*0880*/  FFMA R15, R38.reuse, R17, R15 ;  /* 0x00000011260f7223 */ /* 0x040fe2000000000f */
[C---:B------:R-:W-:Y:S01]  /*0890*/  FFMA R52, R38.reuse, R19, R52 ;  /* 0x0000001326347223 */ /* 0x040fe20000000034 */
[----:B------:R-:W-:Y:S01]  /*08a0*/  FFMA R5, R38, R21, R5 ;  /* 0x0000001526057223 */ /* 0x000fe20000000005 */
[C---:B---3--:R-:W-:Y:S01]  /*08b0*/  FFMA R44, R42.reuse, R17, R44 ;  /* 0x000000112a2c7223 */ /* 0x048fe2000000002c */
[C---:B------:R-:W-:Y:S01]  /*08c0*/  FFMA R39, R42.reuse, R19, R16 ;  /* 0x000000132a277223 */ /* 0x040fe20000000010 */
[C---:B------:R-:W-:Y:S01]  /*08d0*/  FFMA R40, R42.reuse, R21, R28 ;  /* 0x000000152a287223 */ /* 0x040fe2000000001c */
[-C--:B------:R-:W-:Y:S01]  /*08e0*/  FFMA R41, R42, R23.reuse, R32 ;  /* 0x000000172a297223 */ /* 0x080fe20000000020 */
[----:B------:R-:W-:Y:S01]  /*08f0*/  FFMA R38, R38, R23, R30 ;  /* 0x0000001726267223 */ /* 0x000fe2000000001e */
[-C--:B------:R-:W-:Y:S01]  /*0900*/  FFMA R50, R17, R43.reuse, R50 ;  /* 0x0000002b11327223 */ /* 0x080fe20000000032 */
[----:B------:R-:W-:Y:S01]  /*0910*/  FFMA R57, R19, R43, R18 ;  /* 0x0000002b13397223 */ /* 0x000fe20000000012 */
[C---:B------:R-:W-:Y:S01]  /*0920*/  FFMA R42, R43.reuse, R21, R20 ;  /* 0x000000152b2a7223 */ /* 0x040fe20000000014 */
[----:B------:R-:W-:Y:S01]  /*0930*/  FFMA R25, R43, R23, R25 ;  /* 0x000000172b197223 */ /* 0x000fe20000000019 */
[----:B------:R-:W-:Y:S06]  /*0940*/  BRA.U UP0, `(.L_x_0) ;  /* 0xfffffff900687547 */ /* 0x000fec000b83ffff */
[----:B------:R-:W0:Y:S01]  /*0950*/  LDC.64 R12, c[0x0][0x390] ;  /* 0x0000e400ff0c7b82 */ /* 0x000e220000000a00 */
[----:B------:R-:W-:Y:S02]  /*0960*/  SHF.L.U32 R14, R10, 0xd, RZ ;  /* 0x0000000d0a0e7819 */ /* 0x000fe400000006ff */
[C---:B------:R-:W-:Y:S02]  /*0970*/  SHF.L.U32 R17, R11.reuse, 0x8, RZ ;  /* 0x000000080b117819 */ /* 0x040fe400000006ff */
[----:B------:R-:W-:Y:S02]  /*0980*/  LOP3.LUT R14, R14, 0x7fff0000, RZ, 0xc0, !PT ;  /* 0x7fff00000e0e7812 */ /* 0x000fe400078ec0ff */
[----:B------:R-:W-:Y:S02]  /*0990*/  SHF.L.U32 R10, R10, 0x9, RZ ;  /* 0x000000090a0a7819 */ /* 0x000fe400000006ff */
[----:B------:R-:W-:Y:S02]  /*09a0*/  LOP3.LUT R14, R14, 0xc000, R17, 0xf8, !PT ;  /* 0x0000c0000e0e7812 */ /* 0x000fe400078ef811 */
[----:B------:R-:W-:-:S02]  /*09b0*/  SHF.L.U32 R11, R11, 0x1, RZ ;  /* 0x000000010b0b7819 */ /* 0x000fc400000006ff */
[----:B------:R-:W-:Y:S02]  /*09c0*/  LOP3.LUT R17, R10, 0xe00, RZ, 0xc0, !PT ;  /* 0x00000e000a117812 */ /* 0x000fe400078ec0ff */
[----:B------:R-:W-:Y:S02]  /*09d0*/  LOP3.LUT R11, R11, 0x7e, RZ, 0xc0, !PT ;  /* 0x0000007e0b0b7812 */ /* 0x000fe400078ec0ff */
[----:B------:R-:W-:-:S04]  /*09e0*/  LOP3.LUT R14, R14, R17, RZ, 0xfc, !PT ;  /* 0x000000110e0e7212 */ /* 0x000fc800078efcff */
[----:B------:R-:W-:-:S05]  /*09f0*/  IADD3 R11, PT, PT, R11, R14, RZ ;  /* 0x0000000e0b0b7210 */ /* 0x000fca0007ffe0ff */
[----:B0-----:R-:W-:-:S05]  /*0a00*/  IMAD.WIDE.U32 R12, R11, 0x4, R12 ;  /* 0x000000040b0c7825 */ /* 0x001fca00078e000c */
[----:B------:R-:W-:Y:S04]  /*0a10*/  STG.E desc[UR8][R12.64], R26 ;  /* 0x0000001a0c007986 */ /* 0x000fe8000c101908 */
        /* <DEDUP_REMOVED lines=30> */
[----:B------:R-:W-:Y:S01]  /*0c00*/  STG.E desc[UR8][R12.64+0xc604], R25 ;  /* 0x00c604190c007986 */ /* 0x000fe2000c101908 */
[----:B------:R-:W-:Y:S05]  /*0c10*/  EXIT ;  /* 0x000000000000794d */ /* 0x000fea0003800000 */
.L_x_1:
[----:B------:R-:W-:-:S00]  /*0c20*/  BRA `(.L_x_1) ;  /* 0xfffffffc00fc7947 */ /* 0x000fc0000383ffff */
[----:B------:R-:W-:-:S00]  /*0c30*/  NOP ;  /* 0x0000000000007918 */ /* 0x000fc00000000000 */
        /* <DEDUP_REMOVED lines=12> */
.L_x_2:


//--------------------- .nv.shared.mymatmul_kernel0 --------------------------
	.section	.nv.shared.mymatmul_kernel0,"aw",@nobits
	.sectionflags	@""
	.align	4
.nv.shared.mymatmul_kernel0:
	.zero		5248


//--------------------- .nv.shared.reserved.0     --------------------------
	.section	.nv.shared.reserved.0,"aw",@nobits
	.weak		__nv_reservedSMEM_offset_0_alias
	.size		__nv_reservedSMEM_offset_0_alias, 0, 64
	.other		__nv_reservedSMEM_offset_0_alias,@"STO_CUDA_RESERVED_SHARED STV_DEFAULT"
__nv_reservedSMEM_offset_0_alias:
	.zero		0
	.zero		64


//--------------------- .nv.constant0.mymatmul_kernel0 --------------------------
	.section	.nv.constant0.mymatmul_kernel0,"a",@progbits
	.sectionflags	@""
	.align	4
.nv.constant0.mymatmul_kernel0:
	.zero		920


//--------------------- SYMBOLS --------------------------

	.type		.nv.reservedSmem.offset0,@object
	.size		.nv.reservedSmem.offset0,0x4
	.type		.nv.reservedSmem.cap,@object
	.size		.nv.reservedSmem.cap,0x4
